	.headerflags	@"EF_CUDA_TEXMODE_UNIFIED EF_CUDA_64BIT_ADDRESS EF_CUDA_ACCELERATORS EF_CUDA_SM90 EF_CUDA_VIRTUAL_SM(EF_CUDA_SM90)"
	.elftype	@"ET_EXEC"


//--------------------- .nv.info                  --------------------------
	.section	.nv.info,"",@"SHT_CUDA_INFO"
	.align	4


	//----- nvinfo : EIATTR_REGCOUNT
	.align		4
        /*0000*/ 	.byte	0x04, 0x2f
        /*0002*/ 	.short	(.L_1 - .L_0)
	.align		4
.L_0:
        /*0004*/ 	.word	index@(triton_poi_fused_add_clamp_3)
        /*0008*/ 	.word	0x00000008


	//----- nvinfo : EIATTR_MIN_STACK_SIZE
	.align		4
.L_1:
        /*000c*/ 	.byte	0x04, 0x12
        /*000e*/ 	.short	(.L_3 - .L_2)
	.align		4
.L_2:
        /*0010*/ 	.word	index@(triton_poi_fused_add_clamp_3)
        /*0014*/ 	.word	0x00000000


	//----- nvinfo : EIATTR_FRAME_SIZE
	.align		4
.L_3:
        /*0018*/ 	.byte	0x04, 0x11
        /*001a*/ 	.short	(.L_5 - .L_4)
	.align		4
.L_4:
        /*001c*/ 	.word	index@(triton_poi_fused_add_clamp_3)
        /*0020*/ 	.word	0x00000000


	//----- nvinfo : EIATTR_MIN_STACK_SIZE
	.align		4
.L_5:
        /*0024*/ 	.byte	0x04, 0x12
        /*0026*/ 	.short	(.L_7 - .L_6)
	.align		4
.L_6:
        /*0028*/ 	.word	index@(triton_poi_fused_add_clamp_3)
        /*002c*/ 	.word	0x00000000
.L_7:


//--------------------- .nv.info.triton_poi_fused_add_clamp_3 --------------------------
	.section	.nv.info.triton_poi_fused_add_clamp_3,"",@"SHT_CUDA_INFO"
	.sectionflags	@""
	.align	4


	//----- nvinfo : EIATTR_CUDA_API_VERSION
	.align		4
        /*0000*/ 	.byte	0x04, 0x37
        /*0002*/ 	.short	(.L_9 - .L_8)
.L_8:
        /*0004*/ 	.word	0x0000007c


	//----- nvinfo : EIATTR_KPARAM_INFO
	.align		4
.L_9:
        /*0008*/ 	.byte	0x04, 0x17
        /*000a*/ 	.short	(.L_11 - .L_10)
.L_10:
        /*000c*/ 	.word	0x00000000
        /*0010*/ 	.short	0x0001
        /*0012*/ 	.short	0x0008
        /*0014*/ 	.byte	0x00, 0xf0, 0x11, 0x00


	//----- nvinfo : EIATTR_KPARAM_INFO
	.align		4
.L_11:
        /*0018*/ 	.byte	0x04, 0x17
        /*001a*/ 	.short	(.L_13 - .L_12)
.L_12:
        /*001c*/ 	.word	0x00000000
        /*0020*/ 	.short	0x0000
        /*0022*/ 	.short	0x0000
        /*0024*/ 	.byte	0x00, 0xf4, 0x21, 0x00


	//----- nvinfo : EIATTR_SPARSE_MMA_MASK
	.align		4
.L_13:
        /*0028*/ 	.byte	0x03, 0x50
        /*002a*/ 	.short	0x0000


	//----- nvinfo : EIATTR_MAXREG_COUNT
	.align		4
        /*002c*/ 	.byte	0x03, 0x1b
        /*002e*/ 	.short	0x00ff


	//----- nvinfo : EIATTR_EXIT_INSTR_OFFSETS
	.align		4
        /*0030*/ 	.byte	0x04, 0x1c
        /*0032*/ 	.short	(.L_15 - .L_14)


	//   ....[0]....
.L_14:
        /*0034*/ 	.word	0x00000120


	//   ....[1]....
        /*0038*/ 	.word	0x00000150


	//----- nvinfo : EIATTR_REQNTID
	.align		4
.L_15:
        /*003c*/ 	.byte	0x04, 0x10
        /*003e*/ 	.short	(.L_17 - .L_16)
.L_16:
        /*0040*/ 	.word	0x00000020
        /*0044*/ 	.word	0x00000001
        /*0048*/ 	.word	0x00000001


	//----- nvinfo : EIATTR_CBANK_PARAM_SIZE
	.align		4
.L_17:
        /*004c*/ 	.byte	0x03, 0x19
        /*004e*/ 	.short	0x000c


	//----- nvinfo : EIATTR_PARAM_CBANK
	.align		4
        /*0050*/ 	.byte	0x04, 0x0a
        /*0052*/ 	.short	(.L_19 - .L_18)
	.align		4
.L_18:
        /*0054*/ 	.word	index@(.nv.constant0.triton_poi_fused_add_clamp_3)
        /*0058*/ 	.short	0x0210
        /*005a*/ 	.short	0x000c


	//----- nvinfo : EIATTR_SW_WAR
	.align		4
.L_19:
        /*005c*/ 	.byte	0x04, 0x36
        /*005e*/ 	.short	(.L_21 - .L_20)
.L_20:
        /*0060*/ 	.word	0x00000008
.L_21:


//--------------------- .nv.callgraph             --------------------------
	.section	.nv.callgraph,"",@"SHT_CUDA_CALLGRAPH"
	.align	4
	.sectionentsize	8
	.align		4
        /*0000*/ 	.word	0x00000000
	.align		4
        /*0004*/ 	.word	0xffffffff
	.align		4
        /*0008*/ 	.word	0x00000000
	.align		4
        /*000c*/ 	.word	0xfffffffe
	.align		4
        /*0010*/ 	.word	0x00000000
	.align		4
        /*0014*/ 	.word	0xfffffffd
	.align		4
        /*0018*/ 	.word	0x00000000
	.align		4
        /*001c*/ 	.word	0xfffffffc


//--------------------- .text.triton_poi_fused_add_clamp_3 --------------------------
	.section	.text.triton_poi_fused_add_clamp_3,"ax",@progbits
	.align	128
        .global         triton_poi_fused_add_clamp_3
        .type           triton_poi_fused_add_clamp_3,@function
        .size           triton_poi_fused_add_clamp_3,(.L_x_1 - triton_poi_fused_add_clamp_3)
        .other          triton_poi_fused_add_clamp_3,@"STO_CUDA_ENTRY STV_DEFAULT"
triton_poi_fused_add_clamp_3:
.text.triton_poi_fused_add_clamp_3:
[----:B------:R-:W0:Y:S02]  /*0000*/  LDC R1, c[0x0][0x28] ;  /* 0x00000a00ff017b82 */ /* 0x000e240000000800 */
[----:B------:R-:W1:Y:S01]  /*0010*/  S2R R2, SR_TID.X ;  /* 0x0000000000027919 */ /* 0x000e620000002100 */
[----:B------:R-:W-:Y:S01]  /*0020*/  IMAD.MOV.U32 R5, RZ, RZ, 0x3e800000 ;  /* 0x3e800000ff057424 */ /* 0x000fe200078e00ff */
[----:B------:R-:W2:Y:S01]  /*0030*/  S2R R3, SR_CTAID.X ;  /* 0x0000000000037919 */ /* 0x000ea20000002500 */
[C---:B-1----:R-:W-:Y:S02]  /*0040*/  LOP3.LUT R0, R2.reuse, 0x3, RZ, 0xc0, !PT ;  /* 0x0000000302007812 */ /* 0x042fe400078ec0ff */
[----:B------:R-:W-:-:S03]  /*0050*/  LOP3.LUT P0, RZ, R2, 0x1c, RZ, 0xc0, !PT ;  /* 0x0000001c02ff7812 */ /* 0x000fc6000780c0ff */
[----:B--2---:R-:W-:-:S05]  /*0060*/  IMAD R3, R3, 0x4, R0 ;  /* 0x0000000403037824 */ /* 0x004fca00078e0200 */
[----:B------:R-:W-:Y:S02]  /*0070*/  I2FP.F32.S32 R0, R3 ;  /* 0x0000000300007245 */ /* 0x000fe40000201400 */
[----:B------:R-:W-:-:S03]  /*0080*/  ISETP.LT.AND P0, PT, R3, 0x4, !P0 ;  /* 0x000000040300780c */ /* 0x000fc60004701270 */
[----:B------:R-:W-:-:S04]  /*0090*/  FADD R0, R0, 0.5 ;  /* 0x3f00000000007421 */ /* 0x000fc80000000000 */
[----:B------:R-:W-:Y:S02]  /*00a0*/  FFMA R0, R0, R5, -0.5 ;  /* 0xbf00000000007423 */ /* 0x000fe40000000005 */
[----:B------:R-:W1:Y:S03]  /*00b0*/  LDC.64 R4, c[0x0][0x210] ;  /* 0x00008400ff047b82 */ /* 0x000e660000000a00 */
[----:B------:R-:W-:-:S06]  /*00c0*/  FMNMX R0, RZ, R0, !PT ;  /* 0x00000000ff007209 */ /* 0x000fcc0007800000 */
[----:B------:R-:W2:Y:S02]  /*00d0*/  F2I.TRUNC.NTZ R0, R0 ;  /* 0x0000000000007305 */ /* 0x000ea4000020f100 */
[----:B--2---:R-:W-:Y:S01]  /*00e0*/  VIMNMX R2, R0, -0x1, PT ;  /* 0xffffffff00027848 */ /* 0x004fe20003fe0100 */
[----:B-1----:R-:W-:-:S04]  /*00f0*/  IMAD.WIDE R4, R3, 0x8, R4 ;  /* 0x0000000803047825 */ /* 0x002fc800078e0204 */
[----:B------:R-:W-:-:S05]  /*0100*/  VIADD R2, R2, 0x1 ;  /* 0x0000000102027836 */ /* 0x000fca0000000000 */
[----:B------:R-:W-:Y:S01]  /*0110*/  SHF.R.S32.HI R3, RZ, 0x1f, R2 ;  /* 0x0000001fff037819 */ /* 0x000fe20000011402 */
[----:B------:R-:W-:Y:S06]  /*0120*/  @!P0 EXIT ;  /* 0x000000000000894d */ /* 0x000fec0003800000 */
[----:B------:R-:W-:Y:S02]  /*0130*/  ULDC.64 UR4, c[0x0][0x208] ;  /* 0x0000820000047ab9 */ /* 0x000fe40000000a00 */
[----:B------:R-:W-:Y:S01]  /*0140*/  STG.E.64 desc[UR4][R4.64], R2 ;  /* 0x0000000204007986 */ /* 0x000fe2000c101b04 */
[----:B------:R-:W-:Y:S05]  /*0150*/  EXIT ;  /* 0x000000000000794d */ /* 0x000fea0003800000 */
.L_x_0:
[----:B------:R-:W-:-:S00]  /*0160*/  BRA `(.L_x_0) ;  /* 0xfffffffc00fc7947 */ /* 0x000fc0000383ffff */
[----:B------:R-:W-:-:S00]  /*0170*/  NOP ;  /* 0x0000000000007918 */ /* 0x000fc00000000000 */
        /* <DEDUP_REMOVED lines=8> */
.L_x_1:


//--------------------- .nv.constant0.triton_poi_fused_add_clamp_3 --------------------------
	.section	.nv.constant0.triton_poi_fused_add_clamp_3,"a",@progbits
	.sectionflags	@""
	.align	4
.nv.constant0.triton_poi_fused_add_clamp_3:
	.zero		540
